//
// Generated by NVIDIA NVVM Compiler
//
// Compiler Build ID: CL-36424714
// Cuda compilation tools, release 13.0, V13.0.88
// Based on NVVM 20.0.0
//

.version 9.0
.target sm_100
.address_size 64

	// .globl	_Z16gpu_init_old_valPfS_S_i

.visible .entry _Z16gpu_init_old_valPfS_S_i(
	.param .u64 .ptr .align 1 _Z16gpu_init_old_valPfS_S_i_param_0,
	.param .u64 .ptr .align 1 _Z16gpu_init_old_valPfS_S_i_param_1,
	.param .u64 .ptr .align 1 _Z16gpu_init_old_valPfS_S_i_param_2,
	.param .u32 _Z16gpu_init_old_valPfS_S_i_param_3
)
{
	.reg .pred 	%p<7>;
	.reg .b32 	%r<31>;
	.reg .b32 	%f<6>;
	.reg .b64 	%rd<18>;

	ld.param.u64 	%rd3, [_Z16gpu_init_old_valPfS_S_i_param_0];
	ld.param.u64 	%rd4, [_Z16gpu_init_old_valPfS_S_i_param_1];
	ld.param.u32 	%r12, [_Z16gpu_init_old_valPfS_S_i_param_3];
	cvta.to.global.u64 	%rd1, %rd3;
	cvta.to.global.u64 	%rd2, %rd4;
	mov.u32 	%r13, %ctaid.x;
	mov.u32 	%r14, %ntid.x;
	mov.u32 	%r15, %tid.x;
	mad.lo.s32 	%r29, %r13, %r14, %r15;
	mov.u32 	%r16, %nctaid.x;
	mul.lo.s32 	%r2, %r16, %r14;
	setp.ge.s32 	%p1, %r29, %r12;
	@%p1 bra 	$L__BB0_7;
	add.s32 	%r17, %r29, %r2;
	max.s32 	%r18, %r12, %r17;
	setp.lt.s32 	%p2, %r17, %r12;
	selp.u32 	%r19, 1, 0, %p2;
	add.s32 	%r20, %r17, %r19;
	sub.s32 	%r21, %r18, %r20;
	div.u32 	%r22, %r21, %r2;
	add.s32 	%r3, %r22, %r19;
	and.b32  	%r23, %r3, 3;
	setp.eq.s32 	%p3, %r23, 3;
	@%p3 bra 	$L__BB0_4;
	add.s32 	%r24, %r3, 1;
	and.b32  	%r25, %r24, 3;
	neg.s32 	%r27, %r25;
$L__BB0_3:
	.pragma "nounroll";
	mul.wide.s32 	%rd5, %r29, 4;
	add.s64 	%rd6, %rd1, %rd5;
	add.s64 	%rd7, %rd2, %rd5;
	ld.global.f32 	%f1, [%rd7];
	st.global.f32 	[%rd6], %f1;
	add.s32 	%r29, %r29, %r2;
	add.s32 	%r27, %r27, 1;
	setp.ne.s32 	%p4, %r27, 0;
	@%p4 bra 	$L__BB0_3;
$L__BB0_4:
	setp.lt.u32 	%p5, %r3, 3;
	@%p5 bra 	$L__BB0_7;
	mul.wide.s32 	%rd11, %r2, 4;
	shl.b32 	%r26, %r2, 2;
$L__BB0_6:
	mul.wide.s32 	%rd8, %r29, 4;
	add.s64 	%rd9, %rd2, %rd8;
	ld.global.f32 	%f2, [%rd9];
	add.s64 	%rd10, %rd1, %rd8;
	st.global.f32 	[%rd10], %f2;
	add.s64 	%rd12, %rd9, %rd11;
	ld.global.f32 	%f3, [%rd12];
	add.s64 	%rd13, %rd10, %rd11;
	st.global.f32 	[%rd13], %f3;
	add.s64 	%rd14, %rd12, %rd11;
	ld.global.f32 	%f4, [%rd14];
	add.s64 	%rd15, %rd13, %rd11;
	st.global.f32 	[%rd15], %f4;
	add.s64 	%rd16, %rd14, %rd11;
	ld.global.f32 	%f5, [%rd16];
	add.s64 	%rd17, %rd15, %rd11;
	st.global.f32 	[%rd17], %f5;
	add.s32 	%r29, %r26, %r29;
	setp.lt.s32 	%p6, %r29, %r12;
	@%p6 bra 	$L__BB0_6;
$L__BB0_7:
	bar.sync 	0;
	ret;

}
	// .globl	_Z16gpu_update_pointPfS_S_ii
.visible .entry _Z16gpu_update_pointPfS_S_ii(
	.param .u64 .ptr .align 1 _Z16gpu_update_pointPfS_S_ii_param_0,
	.param .u64 .ptr .align 1 _Z16gpu_update_pointPfS_S_ii_param_1,
	.param .u64 .ptr .align 1 _Z16gpu_update_pointPfS_S_ii_param_2,
	.param .u32 _Z16gpu_update_pointPfS_S_ii_param_3,
	.param .u32 _Z16gpu_update_pointPfS_S_ii_param_4
)
{
	.reg .pred 	%p<11>;
	.reg .b32 	%r<18>;
	.reg .b32 	%f<34>;
	.reg .b64 	%rd<8>;
	.reg .b64 	%fd<30>;

	ld.param.u64 	%rd3, [_Z16gpu_update_pointPfS_S_ii_param_0];
	ld.param.u64 	%rd4, [_Z16gpu_update_pointPfS_S_ii_param_1];
	ld.param.u32 	%r9, [_Z16gpu_update_pointPfS_S_ii_param_3];
	ld.param.u32 	%r10, [_Z16gpu_update_pointPfS_S_ii_param_4];
	cvta.to.global.u64 	%rd5, %rd4;
	cvta.to.global.u64 	%rd6, %rd3;
	mov.u32 	%r11, %ctaid.x;
	mov.u32 	%r12, %ntid.x;
	mov.u32 	%r13, %tid.x;
	mad.lo.s32 	%r1, %r11, %r12, %r13;
	mul.wide.s32 	%rd7, %r1, 4;
	add.s64 	%rd1, %rd6, %rd7;
	add.s64 	%rd2, %rd5, %rd7;
	ld.global.f32 	%f30, [%rd2];
	setp.ge.s32 	%p2, %r1, %r9;
	setp.lt.s32 	%p3, %r10, 1;
	or.pred  	%p4, %p2, %p3;
	@%p4 bra 	$L__BB1_17;
	ld.global.f32 	%f24, [%rd1];
	setp.eq.s32 	%p5, %r1, 0;
	add.s32 	%r14, %r9, -1;
	setp.eq.s32 	%p6, %r1, %r14;
	or.pred  	%p1, %p5, %p6;
	and.b32  	%r2, %r10, 3;
	setp.lt.u32 	%p7, %r10, 4;
	@%p7 bra 	$L__BB1_12;
	and.b32  	%r15, %r10, 2147483644;
	neg.s32 	%r16, %r15;
$L__BB1_3:
	mov.f64 	%fd28, 0d0000000000000000;
	@%p1 bra 	$L__BB1_5;
	cvt.f64.f32 	%fd6, %f30;
	add.f64 	%fd7, %fd6, %fd6;
	cvt.f64.f32 	%fd8, %f24;
	sub.f64 	%fd9, %fd7, %fd8;
	fma.rn.f64 	%fd10, %fd6, 0dBFC70A3D70A3D70A, %fd9;
	cvt.rn.f32.f64 	%f18, %fd10;
	cvt.f64.f32 	%fd28, %f18;
$L__BB1_5:
	bar.sync 	0;
	mov.f64 	%fd29, 0d0000000000000000;
	@%p1 bra 	$L__BB1_7;
	add.f64 	%fd12, %fd28, %fd28;
	cvt.f64.f32 	%fd13, %f30;
	sub.f64 	%fd14, %fd12, %fd13;
	fma.rn.f64 	%fd15, %fd28, 0dBFC70A3D70A3D70A, %fd14;
	cvt.rn.f32.f64 	%f19, %fd15;
	cvt.f64.f32 	%fd29, %f19;
$L__BB1_7:
	bar.sync 	0;
	mov.f32 	%f24, 0f00000000;
	@%p1 bra 	$L__BB1_9;
	add.f64 	%fd16, %fd29, %fd29;
	sub.f64 	%fd17, %fd16, %fd28;
	fma.rn.f64 	%fd18, %fd29, 0dBFC70A3D70A3D70A, %fd17;
	cvt.rn.f32.f64 	%f24, %fd18;
$L__BB1_9:
	bar.sync 	0;
	mov.f32 	%f30, 0f00000000;
	@%p1 bra 	$L__BB1_11;
	cvt.f64.f32 	%fd19, %f24;
	add.f64 	%fd20, %fd19, %fd19;
	sub.f64 	%fd21, %fd20, %fd29;
	fma.rn.f64 	%fd22, %fd19, 0dBFC70A3D70A3D70A, %fd21;
	cvt.rn.f32.f64 	%f30, %fd22;
$L__BB1_11:
	bar.sync 	0;
	add.s32 	%r16, %r16, 4;
	setp.ne.s32 	%p8, %r16, 0;
	@%p8 bra 	$L__BB1_3;
$L__BB1_12:
	setp.eq.s32 	%p9, %r2, 0;
	@%p9 bra 	$L__BB1_17;
	neg.s32 	%r17, %r2;
$L__BB1_14:
	.pragma "nounroll";
	mov.f32 	%f12, %f30;
	mov.f32 	%f30, 0f00000000;
	@%p1 bra 	$L__BB1_16;
	cvt.f64.f32 	%fd23, %f12;
	add.f64 	%fd24, %fd23, %fd23;
	cvt.f64.f32 	%fd25, %f24;
	sub.f64 	%fd26, %fd24, %fd25;
	fma.rn.f64 	%fd27, %fd23, 0dBFC70A3D70A3D70A, %fd26;
	cvt.rn.f32.f64 	%f30, %fd27;
$L__BB1_16:
	bar.sync 	0;
	add.s32 	%r17, %r17, 1;
	setp.ne.s32 	%p10, %r17, 0;
	mov.f32 	%f24, %f12;
	@%p10 bra 	$L__BB1_14;
$L__BB1_17:
	st.global.f32 	[%rd2], %f30;
	ret;

}


// ===== COMPILED SASS (sm_100) =====

	.target	sm_100

	.elftype	@"ET_EXEC"


//--------------------- .note.nv.tkinfo           --------------------------
	.section	.note.nv.tkinfo,"",@"SHT_NOTE"
	.sectionflags	@"SHF_NOTE_NV_TKINFO"
	.tkinfo
        /*0018*/ 	.word	0x00000002
        /*0030*/ 	.string	""
        /*0030*/ 	.string	"ptxas"
        /*0030*/ 	.string	"Cuda compilation tools, release 13.0, V13.0.88"
        /*0030*/ 	.string	"Build cuda_13.0.r13.0/compiler.36424714_0"
        /*0030*/ 	.string	"-arch sm_100 -m 64 "



//--------------------- .note.nv.cuinfo           --------------------------
	.section	.note.nv.cuinfo,"",@"SHT_NOTE"
	.sectionflags	@"SHF_NOTE_NV_CUINFO"
        /*0018*/ 	.short	0x0002
        /*001a*/ 	.short	0x0064
        /*001c*/ 	.short	0x0082
	.zero		2


//--------------------- .nv.info                  --------------------------
	.section	.nv.info,"",@"SHT_CUDA_INFO"
	.align	4


	//----- nvinfo : EIATTR_REGCOUNT
	.align		4
        /*0000*/ 	.byte	0x04, 0x2f
        /*0002*/ 	.short	(.L_1 - .L_0)
	.align		4
.L_0:
        /*0004*/ 	.word	index@(_Z16gpu_init_old_valPfS_S_i)
        /*0008*/ 	.word	0x0000001c


	//----- nvinfo : EIATTR_FRAME_SIZE
	.align		4
.L_1:
        /*000c*/ 	.byte	0x04, 0x11
        /*000e*/ 	.short	(.L_3 - .L_2)
	.align		4
.L_2:
        /*0010*/ 	.word	index@(_Z16gpu_init_old_valPfS_S_i)
        /*0014*/ 	.word	0x00000000


	//----- nvinfo : EIATTR_REGCOUNT
	.align		4
.L_3:
        /*0018*/ 	.byte	0x04, 0x2f
        /*001a*/ 	.short	(.L_5 - .L_4)
	.align		4
.L_4:
        /*001c*/ 	.word	index@(_Z16gpu_update_pointPfS_S_ii)
        /*0020*/ 	.word	0x00000013


	//----- nvinfo : EIATTR_FRAME_SIZE
	.align		4
.L_5:
        /*0024*/ 	.byte	0x04, 0x11
        /*0026*/ 	.short	(.L_7 - .L_6)
	.align		4
.L_6:
        /*0028*/ 	.word	index@(_Z16gpu_update_pointPfS_S_ii)
        /*002c*/ 	.word	0x00000000


	//----- nvinfo : EIATTR_MIN_STACK_SIZE
	.align		4
.L_7:
        /*0030*/ 	.byte	0x04, 0x12
        /*0032*/ 	.short	(.L_9 - .L_8)
	.align		4
.L_8:
        /*0034*/ 	.word	index@(_Z16gpu_update_pointPfS_S_ii)
        /*0038*/ 	.word	0x00000000


	//----- nvinfo : EIATTR_MIN_STACK_SIZE
	.align		4
.L_9:
        /*003c*/ 	.byte	0x04, 0x12
        /*003e*/ 	.short	(.L_11 - .L_10)
	.align		4
.L_10:
        /*0040*/ 	.word	index@(_Z16gpu_init_old_valPfS_S_i)
        /*0044*/ 	.word	0x00000000
.L_11:


//--------------------- .nv.compat                --------------------------
	.section	.nv.compat,"",@"SHT_CUDA_COMPAT_INFO"
	.align	4
        /*0000*/ 	.byte	0x02, 0x09, 0x00, 0x00, 0x02, 0x02, 0x01, 0x00, 0x02, 0x05, 0x05, 0x00, 0x03, 0x07, 0x01, 0x01
        /*0010*/ 	.byte	0x02, 0x03, 0x00, 0x00, 0x02, 0x06, 0x01, 0x00, 0x04, 0x0b, 0x08, 0x00, 0x01, 0x00, 0x00, 0x00
        /*0020*/ 	.byte	0x00, 0x00, 0x00, 0x00


//--------------------- .nv.info._Z16gpu_update_pointPfS_S_ii --------------------------
	.section	.nv.info._Z16gpu_update_pointPfS_S_ii,"",@"SHT_CUDA_INFO"
	.sectionflags	@""
	.align	4


	//----- nvinfo : EIATTR_CUDA_API_VERSION
	.align		4
        /*0000*/ 	.byte	0x04, 0x37
        /*0002*/ 	.short	(.L_13 - .L_12)
.L_12:
        /*0004*/ 	.word	0x00000082


	//----- nvinfo : EIATTR_KPARAM_INFO
	.align		4
.L_13:
        /*0008*/ 	.byte	0x04, 0x17
        /*000a*/ 	.short	(.L_15 - .L_14)
.L_14:
        /*000c*/ 	.word	0x00000000
        /*0010*/ 	.short	0x0004
        /*0012*/ 	.short	0x001c
        /*0014*/ 	.byte	0x00, 0xf0, 0x11, 0x00


	//----- nvinfo : EIATTR_KPARAM_INFO
	.align		4
.L_15:
        /*0018*/ 	.byte	0x04, 0x17
        /*001a*/ 	.short	(.L_17 - .L_16)
.L_16:
        /*001c*/ 	.word	0x00000000
        /*0020*/ 	.short	0x0003
        /*0022*/ 	.short	0x0018
        /*0024*/ 	.byte	0x00, 0xf0, 0x11, 0x00


	//----- nvinfo : EIATTR_KPARAM_INFO
	.align		4
.L_17:
        /*0028*/ 	.byte	0x04, 0x17
        /*002a*/ 	.short	(.L_19 - .L_18)
.L_18:
        /*002c*/ 	.word	0x00000000
        /*0030*/ 	.short	0x0002
        /*0032*/ 	.short	0x0010
        /*0034*/ 	.byte	0x00, 0xf5, 0x21, 0x00


	//----- nvinfo : EIATTR_KPARAM_INFO
	.align		4
.L_19:
        /*0038*/ 	.byte	0x04, 0x17
        /*003a*/ 	.short	(.L_21 - .L_20)
.L_20:
        /*003c*/ 	.word	0x00000000
        /*0040*/ 	.short	0x0001
        /*0042*/ 	.short	0x0008
        /*0044*/ 	.byte	0x00, 0xf5, 0x21, 0x00


	//----- nvinfo : EIATTR_KPARAM_INFO
	.align		4
.L_21:
        /*0048*/ 	.byte	0x04, 0x17
        /*004a*/ 	.short	(.L_23 - .L_22)
.L_22:
        /*004c*/ 	.word	0x00000000
        /*0050*/ 	.short	0x0000
        /*0052*/ 	.short	0x0000
        /*0054*/ 	.byte	0x00, 0xf5, 0x21, 0x00


	//----- nvinfo : EIATTR_SPARSE_MMA_MASK
	.align		4
.L_23:
        /*0058*/ 	.byte	0x03, 0x50
        /*005a*/ 	.short	0x0000


	//----- nvinfo : EIATTR_MAXREG_COUNT
	.align		4
        /*005c*/ 	.byte	0x03, 0x1b
        /*005e*/ 	.short	0x00ff


	//----- nvinfo : EIATTR_NUM_BARRIERS
	.align		4
        /*0060*/ 	.byte	0x02, 0x4c
        /*0062*/ 	.byte	0x01
	.zero		1


	//----- nvinfo : EIATTR_MERCURY_ISA_VERSION
	.align		4
        /*0064*/ 	.byte	0x03, 0x5f
        /*0066*/ 	.short	0x0101


	//----- nvinfo : EIATTR_VRC_CTA_INIT_COUNT
	.align		4
        /*0068*/ 	.byte	0x02, 0x4a
	.zero		1
	.zero		1


	//----- nvinfo : EIATTR_EXIT_INSTR_OFFSETS
	.align		4
        /*006c*/ 	.byte	0x04, 0x1c
        /*006e*/ 	.short	(.L_25 - .L_24)


	//   ....[0]....
.L_24:
        /*0070*/ 	.word	0x00000580


	//----- nvinfo : EIATTR_CRS_STACK_SIZE
	.align		4
.L_25:
        /*0074*/ 	.byte	0x04, 0x1e
        /*0076*/ 	.short	(.L_27 - .L_26)
.L_26:
        /*0078*/ 	.word	0x00000000


	//----- nvinfo : EIATTR_CBANK_PARAM_SIZE
	.align		4
.L_27:
        /*007c*/ 	.byte	0x03, 0x19
        /*007e*/ 	.short	0x0020


	//----- nvinfo : EIATTR_PARAM_CBANK
	.align		4
        /*0080*/ 	.byte	0x04, 0x0a
        /*0082*/ 	.short	(.L_29 - .L_28)
	.align		4
.L_28:
        /*0084*/ 	.word	index@(.nv.constant0._Z16gpu_update_pointPfS_S_ii)
        /*0088*/ 	.short	0x0380
        /*008a*/ 	.short	0x0020


	//----- nvinfo : EIATTR_SW_WAR
	.align		4
.L_29:
        /*008c*/ 	.byte	0x04, 0x36
        /*008e*/ 	.short	(.L_31 - .L_30)
.L_30:
        /*0090*/ 	.word	0x00000008
.L_31:


//--------------------- .nv.info._Z16gpu_init_old_valPfS_S_i --------------------------
	.section	.nv.info._Z16gpu_init_old_valPfS_S_i,"",@"SHT_CUDA_INFO"
	.sectionflags	@""
	.align	4


	//----- nvinfo : EIATTR_CUDA_API_VERSION
	.align		4
        /*0000*/ 	.byte	0x04, 0x37
        /*0002*/ 	.short	(.L_33 - .L_32)
.L_32:
        /*0004*/ 	.word	0x00000082


	//----- nvinfo : EIATTR_KPARAM_INFO
	.align		4
.L_33:
        /*0008*/ 	.byte	0x04, 0x17
        /*000a*/ 	.short	(.L_35 - .L_34)
.L_34:
        /*000c*/ 	.word	0x00000000
        /*0010*/ 	.short	0x0003
        /*0012*/ 	.short	0x0018
        /*0014*/ 	.byte	0x00, 0xf0, 0x11, 0x00


	//----- nvinfo : EIATTR_KPARAM_INFO
	.align		4
.L_35:
        /*0018*/ 	.byte	0x04, 0x17
        /*001a*/ 	.short	(.L_37 - .L_36)
.L_36:
        /*001c*/ 	.word	0x00000000
        /*0020*/ 	.short	0x0002
        /*0022*/ 	.short	0x0010
        /*0024*/ 	.byte	0x00, 0xf5, 0x21, 0x00


	//----- nvinfo : EIATTR_KPARAM_INFO
	.align		4
.L_37:
        /*0028*/ 	.byte	0x04, 0x17
        /*002a*/ 	.short	(.L_39 - .L_38)
.L_38:
        /*002c*/ 	.word	0x00000000
        /*0030*/ 	.short	0x0001
        /*0032*/ 	.short	0x0008
        /*0034*/ 	.byte	0x00, 0xf5, 0x21, 0x00


	//----- nvinfo : EIATTR_KPARAM_INFO
	.align		4
.L_39:
        /*0038*/ 	.byte	0x04, 0x17
        /*003a*/ 	.short	(.L_41 - .L_40)
.L_40:
        /*003c*/ 	.word	0x00000000
        /*0040*/ 	.short	0x0000
        /*0042*/ 	.short	0x0000
        /*0044*/ 	.byte	0x00, 0xf5, 0x21, 0x00


	//----- nvinfo : EIATTR_SPARSE_MMA_MASK
	.align		4
.L_41:
        /*0048*/ 	.byte	0x03, 0x50
        /*004a*/ 	.short	0x0000


	//----- nvinfo : EIATTR_MAXREG_COUNT
	.align		4
        /*004c*/ 	.byte	0x03, 0x1b
        /*004e*/ 	.short	0x00ff


	//----- nvinfo : EIATTR_NUM_BARRIERS
	.align		4
        /*0050*/ 	.byte	0x02, 0x4c
        /*0052*/ 	.byte	0x01
	.zero		1


	//----- nvinfo : EIATTR_MERCURY_ISA_VERSION
	.align		4
        /*0054*/ 	.byte	0x03, 0x5f
        /*0056*/ 	.short	0x0101


	//----- nvinfo : EIATTR_VRC_CTA_INIT_COUNT
	.align		4
        /*0058*/ 	.byte	0x02, 0x4a
	.zero		1
	.zero		1


	//----- nvinfo : EIATTR_EXIT_INSTR_OFFSETS
	.align		4
        /*005c*/ 	.byte	0x04, 0x1c
        /*005e*/ 	.short	(.L_43 - .L_42)


	//   ....[0]....
.L_42:
        /*0060*/ 	.word	0x00000550


	//----- nvinfo : EIATTR_CRS_STACK_SIZE
	.align		4
.L_43:
        /*0064*/ 	.byte	0x04, 0x1e
        /*0066*/ 	.short	(.L_45 - .L_44)
.L_44:
        /*0068*/ 	.word	0x00000000


	//----- nvinfo : EIATTR_CBANK_PARAM_SIZE
	.align		4
.L_45:
        /*006c*/ 	.byte	0x03, 0x19
        /*006e*/ 	.short	0x001c


	//----- nvinfo : EIATTR_PARAM_CBANK
	.align		4
        /*0070*/ 	.byte	0x04, 0x0a
        /*0072*/ 	.short	(.L_47 - .L_46)
	.align		4
.L_46:
        /*0074*/ 	.word	index@(.nv.constant0._Z16gpu_init_old_valPfS_S_i)
        /*0078*/ 	.short	0x0380
        /*007a*/ 	.short	0x001c


	//----- nvinfo : EIATTR_SW_WAR
	.align		4
.L_47:
        /*007c*/ 	.byte	0x04, 0x36
        /*007e*/ 	.short	(.L_49 - .L_48)
.L_48:
        /*0080*/ 	.word	0x00000008
.L_49:


//--------------------- .nv.callgraph             --------------------------
	.section	.nv.callgraph,"",@"SHT_CUDA_CALLGRAPH"
	.align	4
	.sectionentsize	8
	.align		4
        /*0000*/ 	.word	0x00000000
	.align		4
        /*0004*/ 	.word	0xffffffff
	.align		4
        /*0008*/ 	.word	0x00000000
	.align		4
        /*000c*/ 	.word	0xfffffffe
	.align		4
        /*0010*/ 	.word	0x00000000
	.align		4
        /*0014*/ 	.word	0xfffffffd
	.align		4
        /*0018*/ 	.word	0x00000000
	.align		4
        /*001c*/ 	.word	0xfffffffc


//--------------------- .text._Z16gpu_update_pointPfS_S_ii --------------------------
	.section	.text._Z16gpu_update_pointPfS_S_ii,"ax",@progbits
	.align	128
        .global         _Z16gpu_update_pointPfS_S_ii
        .type           _Z16gpu_update_pointPfS_S_ii,@function
        .size           _Z16gpu_update_pointPfS_S_ii,(.L_x_13 - _Z16gpu_update_pointPfS_S_ii)
        .other          _Z16gpu_update_pointPfS_S_ii,@"STO_CUDA_ENTRY STV_DEFAULT"
_Z16gpu_update_pointPfS_S_ii:
.text._Z16gpu_update_pointPfS_S_ii:
[----:B------:R-:W-:Y:S01]  /*0000*/  LDC R1, c[0x0][0x37c] ;  /* 0x0000df00ff017b82 */ /* 0x000fe20000000800 */
[----:B------:R-:W0:Y:S07]  /*0010*/  S2R R0, SR_TID.X ;  /* 0x0000000000007919 */ /* 0x000e2e0000002100 */
[----:B------:R-:W0:Y:S01]  /*0020*/  S2UR UR6, SR_CTAID.X ;  /* 0x00000000000679c3 */ /* 0x000e220000002500 */
[----:B------:R-:W1:Y:S07]  /*0030*/  LDCU.64 UR4, c[0x0][0x358] ;  /* 0x00006b00ff0477ac */ /* 0x000e6e0008000a00 */
[----:B------:R-:W0:Y:S08]  /*0040*/  LDC R9, c[0x0][0x360] ;  /* 0x0000d800ff097b82 */ /* 0x000e300000000800 */
[----:B------:R-:W2:Y:S08]  /*0050*/  LDC.64 R2, c[0x0][0x388] ;  /* 0x0000e200ff027b82 */ /* 0x000eb00000000a00 */
[----:B------:R-:W3:Y:S01]  /*0060*/  LDC.64 R10, c[0x0][0x398] ;  /* 0x0000e600ff0a7b82 */ /* 0x000ee20000000a00 */
[----:B0-----:R-:W-:-:S07]  /*0070*/  IMAD R9, R9, UR6, R0 ;  /* 0x0000000609097c24 */ /* 0x001fce000f8e0200 */
[----:B------:R-:W0:Y:S01]  /*0080*/  LDC.64 R6, c[0x0][0x380] ;  /* 0x0000e000ff067b82 */ /* 0x000e220000000a00 */
[----:B--2---:R-:W-:-:S05]  /*0090*/  IMAD.WIDE R2, R9, 0x4, R2 ;  /* 0x0000000409027825 */ /* 0x004fca00078e0202 */
[----:B-1----:R1:W5:Y:S01]  /*00a0*/  LDG.E R5, desc[UR4][R2.64] ;  /* 0x0000000402057981 */ /* 0x002362000c1e1900 */
[----:B------:R-:W-:Y:S01]  /*00b0*/  BSSY.RECONVERGENT B0, `(.L_x_0) ;  /* 0x000004b000007945 */ /* 0x000fe20003800200 */
[----:B---3--:R-:W-:-:S04]  /*00c0*/  ISETP.GE.AND P0, PT, R11, 0x1, PT ;  /* 0x000000010b00780c */ /* 0x008fc80003f06270 */
[----:B------:R-:W-:-:S13]  /*00d0*/  ISETP.GE.OR P0, PT, R9, R10, !P0 ;  /* 0x0000000a0900720c */ /* 0x000fda0004706670 */
[----:B-1----:R-:W-:Y:S05]  /*00e0*/  @P0 BRA `(.L_x_1) ;  /* 0x00000004001c0947 */ /* 0x002fea0003800000 */
[----:B0-----:R-:W-:-:S05]  /*00f0*/  IMAD.WIDE R6, R9, 0x4, R6 ;  /* 0x0000000409067825 */ /* 0x001fca00078e0206 */
[----:B------:R0:W5:Y:S01]  /*0100*/  LDG.E R16, desc[UR4][R6.64] ;  /* 0x0000000406107981 */ /* 0x000162000c1e1900 */
[C---:B------:R-:W-:Y:S01]  /*0110*/  ISETP.GE.U32.AND P2, PT, R11.reuse, 0x4, PT ;  /* 0x000000040b00780c */ /* 0x040fe20003f46070 */
[----:B------:R-:W-:Y:S01]  /*0120*/  VIADD R0, R10, 0xffffffff ;  /* 0xffffffff0a007836 */ /* 0x000fe20000000000 */
[----:B------:R-:W-:-:S04]  /*0130*/  LOP3.LUT R4, R11, 0x3, RZ, 0xc0, !PT ;  /* 0x000000030b047812 */ /* 0x000fc800078ec0ff */
[C---:B------:R-:W-:Y:S02]  /*0140*/  ISETP.NE.AND P0, PT, R9.reuse, R0, PT ;  /* 0x000000000900720c */ /* 0x040fe40003f05270 */
[----:B------:R-:W-:Y:S02]  /*0150*/  ISETP.NE.AND P1, PT, R4, RZ, PT ;  /* 0x000000ff0400720c */ /* 0x000fe40003f25270 */
[----:B------:R-:W-:-:S03]  /*0160*/  ISETP.EQ.OR P0, PT, R9, RZ, !P0 ;  /* 0x000000ff0900720c */ /* 0x000fc60004702670 */
[----:B0-----:R-:W-:Y:S10]  /*0170*/  @!P2 BRA `(.L_x_2) ;  /* 0x0000000000b0a947 */ /* 0x001ff40003800000 */
[----:B------:R-:W-:-:S05]  /*0180*/  LOP3.LUT R0, R11, 0x7ffffffc, RZ, 0xc0, !PT ;  /* 0x7ffffffc0b007812 */ /* 0x000fca00078ec0ff */
[----:B------:R-:W-:-:S07]  /*0190*/  IMAD.MOV R0, RZ, RZ, -R0 ;  /* 0x000000ffff007224 */ /* 0x000fce00078e0a00 */
.L_x_3:
[----:B01---5:R-:W0:Y:S01]  /*01a0*/  @!P0 F2F.F64.F32 R6, R5 ;  /* 0x0000000500068310 */ /* 0x023e220000201800 */
[----:B------:R-:W-:Y:S05]  /*01b0*/  WARPSYNC.ALL ;  /* 0x0000000000007948 */ /* 0x000fea0003800000 */
[----:B------:R-:W-:Y:S01]  /*01c0*/  BAR.SYNC.DEFER_BLOCKING 0x0 ;  /* 0x0000000000007b1d */ /* 0x000fe20000010000 */
[----:B------:R-:W-:-:S05]  /*01d0*/  VIADD R0, R0, 0x4 ;  /* 0x0000000400007836 */ /* 0x000fca0000000000 */
[----:B------:R1:W2:Y:S02]  /*01e0*/  @!P0 F2F.F64.F32 R10, R16 ;  /* 0x00000010000a8310 */ /* 0x0002a40000201800 */
[----:B------:R-:W-:Y:S01]  /*01f0*/  BAR.SYNC.DEFER_BLOCKING 0x0 ;  /* 0x0000000000007b1d */ /* 0x000fe20000010000 */
[----:B-1----:R-:W-:-:S07]  /*0200*/  MOV R16, RZ ;  /* 0x000000ff00107202 */ /* 0x002fce0000000f00 */
[----:B------:R-:W-:Y:S08]  /*0210*/  BAR.SYNC.DEFER_BLOCKING 0x0 ;  /* 0x0000000000007b1d */ /* 0x000ff00000010000 */
[----:B------:R-:W-:Y:S01]  /*0220*/  BAR.SYNC.DEFER_BLOCKING 0x0 ;  /* 0x0000000000007b1d */ /* 0x000fe20000010000 */
[----:B------:R-:W-:-:S05]  /*0230*/  ISETP.NE.AND P2, PT, R0, RZ, PT ;  /* 0x000000ff0000720c */ /* 0x000fca0003f45270 */
[----:B0-----:R-:W-:Y:S01]  /*0240*/  @!P0 DADD R8, R6, R6 ;  /* 0x0000000006088229 */ /* 0x001fe20000000006 */
[----:B------:R0:W-:Y:S07]  /*0250*/  @!P0 F2F.F64.F32 R12, R5 ;  /* 0x00000005000c8310 */ /* 0x0001ee0000201800 */
[----:B--2---:R-:W-:Y:S01]  /*0260*/  @!P0 DADD R8, R8, -R10 ;  /* 0x0000000008088229 */ /* 0x004fe2000000080a */
[----:B0-----:R-:W-:Y:S01]  /*0270*/  MOV R5, RZ ;  /* 0x000000ff00057202 */ /* 0x001fe20000000f00 */
[----:B------:R-:W-:Y:S01]  /*0280*/  @!P0 IMAD.MOV.U32 R11, RZ, RZ, 0x3fc70a3d ;  /* 0x3fc70a3dff0b8424 */ /* 0x000fe200078e00ff */
[----:B------:R-:W-:-:S06]  /*0290*/  @!P0 MOV R10, 0x70a3d70a ;  /* 0x70a3d70a000a8802 */ /* 0x000fcc0000000f00 */
[----:B------:R-:W-:Y:S01]  /*02a0*/  @!P0 DFMA R8, R6, -R10, R8 ;  /* 0x8000000a0608822b */ /* 0x000fe20000000008 */
[----:B------:R-:W-:-:S05]  /*02b0*/  CS2R R6, SRZ ;  /* 0x0000000000067805 */ /* 0x000fca000001ff00 */
[----:B------:R-:W0:Y:S08]  /*02c0*/  @!P0 F2F.F32.F64 R14, R8 ;  /* 0x00000008000e8310 */ /* 0x000e300000301000 */
[----:B0-----:R-:W0:Y:S02]  /*02d0*/  @!P0 F2F.F64.F32 R6, R14 ;  /* 0x0000000e00068310 */ /* 0x001e240000201800 */
[----:B0-----:R-:W-:-:S08]  /*02e0*/  @!P0 DADD R10, R6, R6 ;  /* 0x00000000060a8229 */ /* 0x001fd00000000006 */
[----:B------:R-:W-:Y:S01]  /*02f0*/  @!P0 DADD R10, -R12, R10 ;  /* 0x000000000c0a8229 */ /* 0x000fe2000000010a */
[----:B------:R-:W-:Y:S01]  /*0300*/  @!P0 IMAD.MOV.U32 R12, RZ, RZ, 0x70a3d70a ;  /* 0x70a3d70aff0c8424 */ /* 0x000fe200078e00ff */
[----:B------:R-:W-:-:S06]  /*0310*/  @!P0 MOV R13, 0x3fc70a3d ;  /* 0x3fc70a3d000d8802 */ /* 0x000fcc0000000f00 */
[----:B------:R-:W-:Y:S01]  /*0320*/  @!P0 DFMA R12, R6, -R12, R10 ;  /* 0x8000000c060c822b */ /* 0x000fe2000000000a */
[----:B------:R-:W-:-:S09]  /*0330*/  CS2R R10, SRZ ;  /* 0x00000000000a7805 */ /* 0x000fd2000001ff00 */
[----:B------:R-:W0:Y:S08]  /*0340*/  @!P0 F2F.F32.F64 R12, R12 ;  /* 0x0000000c000c8310 */ /* 0x000e300000301000 */
[----:B0-----:R-:W0:Y:S02]  /*0350*/  @!P0 F2F.F64.F32 R10, R12 ;  /* 0x0000000c000a8310 */ /* 0x001e240000201800 */
[----:B0-----:R-:W-:-:S08]  /*0360*/  @!P0 DADD R8, R10, R10 ;  /* 0x000000000a088229 */ /* 0x001fd0000000000a */
[----:B------:R-:W-:Y:S01]  /*0370*/  @!P0 DADD R8, R8, -R6 ;  /* 0x0000000008088229 */ /* 0x000fe20000000806 */
[----:B------:R-:W-:Y:S02]  /*0380*/  @!P0 IMAD.MOV.U32 R6, RZ, RZ, 0x70a3d70a ;  /* 0x70a3d70aff068424 */ /* 0x000fe400078e00ff */
[----:B------:R-:W-:-:S06]  /*0390*/  @!P0 IMAD.MOV.U32 R7, RZ, RZ, 0x3fc70a3d ;  /* 0x3fc70a3dff078424 */ /* 0x000fcc00078e00ff */
[----:B------:R-:W-:-:S06]  /*03a0*/  @!P0 DFMA R8, R10, -R6, R8 ;  /* 0x800000060a08822b */ /* 0x000fcc0000000008 */
[----:B------:R-:W0:Y:S08]  /*03b0*/  @!P0 F2F.F32.F64 R16, R8 ;  /* 0x0000000800108310 */ /* 0x000e300000301000 */
[----:B0-----:R-:W0:Y:S02]  /*03c0*/  @!P0 F2F.F64.F32 R6, R16 ;  /* 0x0000001000068310 */ /* 0x001e240000201800 */
[----:B0-----:R-:W-:-:S08]  /*03d0*/  @!P0 DADD R14, R6, R6 ;  /* 0x00000000060e8229 */ /* 0x001fd00000000006 */
[----:B------:R-:W-:Y:S01]  /*03e0*/  @!P0 DADD R14, R14, -R10 ;  /* 0x000000000e0e8229 */ /* 0x000fe2000000080a */
[----:B------:R-:W-:Y:S02]  /*03f0*/  @!P0 IMAD.MOV.U32 R10, RZ, RZ, 0x70a3d70a ;  /* 0x70a3d70aff0a8424 */ /* 0x000fe400078e00ff */
[----:B------:R-:W-:-:S06]  /*0400*/  @!P0 IMAD.MOV.U32 R11, RZ, RZ, 0x3fc70a3d ;  /* 0x3fc70a3dff0b8424 */ /* 0x000fcc00078e00ff */
[----:B------:R-:W-:-:S06]  /*0410*/  @!P0 DFMA R14, R6, -R10, R14 ;  /* 0x8000000a060e822b */ /* 0x000fcc000000000e */
[----:B------:R0:W1:Y:S01]  /*0420*/  @!P0 F2F.F32.F64 R5, R14 ;  /* 0x0000000e00058310 */ /* 0x0000620000301000 */
[----:B------:R-:W-:Y:S05]  /*0430*/  @P2 BRA `(.L_x_3) ;  /* 0xfffffffc00582947 */ /* 0x000fea000383ffff */
.L_x_2:
[----:B------:R-:W-:Y:S05]  /*0440*/  @!P1 BRA `(.L_x_1) ;  /* 0x0000000000449947 */ /* 0x000fea0003800000 */
[----:B------:R-:W-:-:S07]  /*0450*/  IMAD.MOV R0, RZ, RZ, -R4 ;  /* 0x000000ffff007224 */ /* 0x000fce00078e0a04 */
.L_x_4:
[----:B-1-3-5:R-:W-:Y:S01]  /*0460*/  MOV R12, R5 ;  /* 0x00000005000c7202 */ /* 0x02afe20000000f00 */
[----:B------:R1:W-:Y:S01]  /*0470*/  @!P0 F2F.F64.F32 R8, R16 ;  /* 0x0000001000088310 */ /* 0x0003e20000201800 */
[----:B------:R-:W-:Y:S01]  /*0480*/  @!P0 IMAD.MOV.U32 R10, RZ, RZ, 0x70a3d70a ;  /* 0x70a3d70aff0a8424 */ /* 0x000fe200078e00ff */
[----:B------:R-:W-:Y:S05]  /*0490*/  WARPSYNC.ALL ;  /* 0x0000000000007948 */ /* 0x000fea0003800000 */
[----:B------:R-:W-:Y:S01]  /*04a0*/  @!P0 IMAD.MOV.U32 R11, RZ, RZ, 0x3fc70a3d ;  /* 0x3fc70a3dff0b8424 */ /* 0x000fe200078e00ff */
[----:B--2---:R-:W2:Y:S01]  /*04b0*/  @!P0 F2F.F64.F32 R4, R12 ;  /* 0x0000000c00048310 */ /* 0x004ea20000201800 */
[----:B------:R-:W-:Y:S01]  /*04c0*/  VIADD R0, R0, 0x1 ;  /* 0x0000000100007836 */ /* 0x000fe20000000000 */
[----:B------:R-:W-:Y:S01]  /*04d0*/  BAR.SYNC.DEFER_BLOCKING 0x0 ;  /* 0x0000000000007b1d */ /* 0x000fe20000010000 */
[----:B-1----:R-:W-:-:S03]  /*04e0*/  MOV R16, R12 ;  /* 0x0000000c00107202 */ /* 0x002fc60000000f00 */
[----:B------:R-:W-:Y:S02]  /*04f0*/  ISETP.NE.AND P1, PT, R0, RZ, PT ;  /* 0x000000ff0000720c */ /* 0x000fe40003f25270 */
[----:B--2---:R-:W-:-:S08]  /*0500*/  @!P0 DADD R6, R4, R4 ;  /* 0x0000000004068229 */ /* 0x004fd00000000004 */
[----:B------:R-:W-:-:S08]  /*0510*/  @!P0 DADD R6, R6, -R8 ;  /* 0x0000000006068229 */ /* 0x000fd00000000808 */
[----:B------:R-:W-:Y:S01]  /*0520*/  @!P0 DFMA R6, R4, -R10, R6 ;  /* 0x8000000a0406822b */ /* 0x000fe20000000006 */
[----:B------:R-:W-:-:S06]  /*0530*/  MOV R5, RZ ;  /* 0x000000ff00057202 */ /* 0x000fcc0000000f00 */
[----:B------:R2:W3:Y:S01]  /*0540*/  @!P0 F2F.F32.F64 R5, R6 ;  /* 0x0000000600058310 */ /* 0x0004e20000301000 */
[----:B------:R-:W-:Y:S05]  /*0550*/  @P1 BRA `(.L_x_4) ;  /* 0xfffffffc00c01947 */ /* 0x000fea000383ffff */
.L_x_1:
[----:B------:R-:W-:Y:S05]  /*0560*/  BSYNC.RECONVERGENT B0 ;  /* 0x0000000000007941 */ /* 0x000fea0003800200 */
.L_x_0:
[----:B-1-3-5:R-:W-:Y:S01]  /*0570*/  STG.E desc[UR4][R2.64], R5 ;  /* 0x0000000502007986 */ /* 0x02afe2000c101904 */
[----:B------:R-:W-:Y:S05]  /*0580*/  EXIT ;  /* 0x000000000000794d */ /* 0x000fea0003800000 */
.L_x_5:
[----:B------:R-:W-:-:S00]  /*0590*/  BRA `(.L_x_5) ;  /* 0xfffffffc00fc7947 */ /* 0x000fc0000383ffff */
[----:B------:R-:W-:-:S00]  /*05a0*/  NOP ;  /* 0x0000000000007918 */ /* 0x000fc00000000000 */
        /* <DEDUP_REMOVED lines=13> */
.L_x_13:


//--------------------- .text._Z16gpu_init_old_valPfS_S_i --------------------------
	.section	.text._Z16gpu_init_old_valPfS_S_i,"ax",@progbits
	.align	128
        .global         _Z16gpu_init_old_valPfS_S_i
        .type           _Z16gpu_init_old_valPfS_S_i,@function
        .size           _Z16gpu_init_old_valPfS_S_i,(.L_x_14 - _Z16gpu_init_old_valPfS_S_i)
        .other          _Z16gpu_init_old_valPfS_S_i,@"STO_CUDA_ENTRY STV_DEFAULT"
_Z16gpu_init_old_valPfS_S_i:
.text._Z16gpu_init_old_valPfS_S_i:
[----:B------:R-:W-:Y:S01]  /*0000*/  LDC R1, c[0x0][0x37c] ;  /* 0x0000df00ff017b82 */ /* 0x000fe20000000800 */
[----:B------:R-:W0:Y:S07]  /*0010*/  S2R R7, SR_TID.X ;  /* 0x0000000000077919 */ /* 0x000e2e0000002100 */
[----:B------:R-:W0:Y:S01]  /*0020*/  S2UR UR4, SR_CTAID.X ;  /* 0x00000000000479c3 */ /* 0x000e220000002500 */
[----:B------:R-:W1:Y:S01]  /*0030*/  LDCU UR6, c[0x0][0x398] ;  /* 0x00007300ff0677ac */ /* 0x000e620008000800 */
[----:B------:R-:W-:Y:S06]  /*0040*/  BSSY.RECONVERGENT B0, `(.L_x_6) ;  /* 0x000004f000007945 */ /* 0x000fec0003800200 */
[----:B------:R-:W0:Y:S01]  /*0050*/  LDC R0, c[0x0][0x360] ;  /* 0x0000d800ff007b82 */ /* 0x000e220000000800 */
[----:B------:R-:W2:Y:S01]  /*0060*/  LDCU UR5, c[0x0][0x370] ;  /* 0x00006e00ff0577ac */ /* 0x000ea20008000800 */
[----:B0-----:R-:W-:-:S02]  /*0070*/  IMAD R7, R0, UR4, R7 ;  /* 0x0000000400077c24 */ /* 0x001fc4000f8e0207 */
[----:B--2---:R-:W-:-:S03]  /*0080*/  IMAD R0, R0, UR5, RZ ;  /* 0x0000000500007c24 */ /* 0x004fc6000f8e02ff */
[----:B-1----:R-:W-:-:S13]  /*0090*/  ISETP.GE.AND P0, PT, R7, UR6, PT ;  /* 0x0000000607007c0c */ /* 0x002fda000bf06270 */
[----:B------:R-:W-:Y:S05]  /*00a0*/  @P0 BRA `(.L_x_7) ;  /* 0x0000000400200947 */ /* 0x000fea0003800000 */
[----:B------:R-:W0:Y:S01]  /*00b0*/  I2F.U32.RP R8, R0 ;  /* 0x0000000000087306 */ /* 0x000e220000209000 */
[C---:B------:R-:W-:Y:S01]  /*00c0*/  IADD3 R4, PT, PT, R0.reuse, R7, RZ ;  /* 0x0000000700047210 */ /* 0x040fe20007ffe0ff */
[----:B------:R-:W-:Y:S01]  /*00d0*/  IMAD.MOV R9, RZ, RZ, -R0 ;  /* 0x000000ffff097224 */ /* 0x000fe200078e0a00 */
[----:B------:R-:W-:Y:S01]  /*00e0*/  ISETP.NE.U32.AND P2, PT, R0, RZ, PT ;  /* 0x000000ff0000720c */ /* 0x000fe20003f45070 */
[----:B------:R-:W1:Y:S01]  /*00f0*/  LDC.64 R18, c[0x0][0x358] ;  /* 0x0000d600ff127b82 */ /* 0x000e620000000a00 */
[C---:B------:R-:W-:Y:S01]  /*0100*/  ISETP.GE.AND P0, PT, R4.reuse, UR6, PT ;  /* 0x0000000604007c0c */ /* 0x040fe2000bf06270 */
[----:B------:R-:W-:Y:S01]  /*0110*/  BSSY.RECONVERGENT B1, `(.L_x_8) ;  /* 0x0000029000017945 */ /* 0x000fe20003800200 */
[----:B------:R-:W-:Y:S02]  /*0120*/  VIMNMX R5, PT, PT, R4, UR6, !PT ;  /* 0x0000000604057c48 */ /* 0x000fe4000ffe0100 */
[----:B------:R-:W-:-:S04]  /*0130*/  SEL R6, RZ, 0x1, P0 ;  /* 0x00000001ff067807 */ /* 0x000fc80000000000 */
[----:B------:R-:W-:Y:S01]  /*0140*/  IADD3 R5, PT, PT, R5, -R4, -R6 ;  /* 0x8000000405057210 */ /* 0x000fe20007ffe806 */
[----:B0-----:R-:W0:Y:S02]  /*0150*/  MUFU.RCP R8, R8 ;  /* 0x0000000800087308 */ /* 0x001e240000001000 */
[----:B0-----:R-:W-:-:S06]  /*0160*/  VIADD R2, R8, 0xffffffe ;  /* 0x0ffffffe08027836 */ /* 0x001fcc0000000000 */
[----:B------:R0:W2:Y:S02]  /*0170*/  F2I.FTZ.U32.TRUNC.NTZ R3, R2 ;  /* 0x0000000200037305 */ /* 0x0000a4000021f000 */
[----:B0-----:R-:W-:Y:S02]  /*0180*/  IMAD.MOV.U32 R2, RZ, RZ, RZ ;  /* 0x000000ffff027224 */ /* 0x001fe400078e00ff */
[----:B--2---:R-:W-:-:S04]  /*0190*/  IMAD R9, R9, R3, RZ ;  /* 0x0000000309097224 */ /* 0x004fc800078e02ff */
[----:B------:R-:W-:-:S06]  /*01a0*/  IMAD.HI.U32 R8, R3, R9, R2 ;  /* 0x0000000903087227 */ /* 0x000fcc00078e0002 */
[----:B------:R-:W-:-:S04]  /*01b0*/  IMAD.HI.U32 R9, R8, R5, RZ ;  /* 0x0000000508097227 */ /* 0x000fc800078e00ff */
[----:B------:R-:W-:-:S04]  /*01c0*/  IMAD.MOV R2, RZ, RZ, -R9 ;  /* 0x000000ffff027224 */ /* 0x000fc800078e0a09 */
[----:B------:R-:W-:Y:S02]  /*01d0*/  IMAD R5, R0, R2, R5 ;  /* 0x0000000200057224 */ /* 0x000fe400078e0205 */
[----:B------:R-:W0:Y:S03]  /*01e0*/  LDC.64 R2, c[0x0][0x388] ;  /* 0x0000e200ff027b82 */ /* 0x000e260000000a00 */
[----:B------:R-:W-:-:S13]  /*01f0*/  ISETP.GE.U32.AND P0, PT, R5, R0, PT ;  /* 0x000000000500720c */ /* 0x000fda0003f06070 */
[----:B------:R-:W-:Y:S01]  /*0200*/  @P0 IADD3 R5, PT, PT, -R0, R5, RZ ;  /* 0x0000000500050210 */ /* 0x000fe20007ffe1ff */
[----:B------:R-:W-:-:S03]  /*0210*/  @P0 VIADD R9, R9, 0x1 ;  /* 0x0000000109090836 */ /* 0x000fc60000000000 */
[----:B------:R-:W-:Y:S02]  /*0220*/  ISETP.GE.U32.AND P1, PT, R5, R0, PT ;  /* 0x000000000500720c */ /* 0x000fe40003f26070 */
[----:B------:R-:W2:Y:S11]  /*0230*/  LDC.64 R4, c[0x0][0x380] ;  /* 0x0000e000ff047b82 */ /* 0x000eb60000000a00 */
[----:B------:R-:W-:-:S02]  /*0240*/  @P1 IADD3 R9, PT, PT, R9, 0x1, RZ ;  /* 0x0000000109091810 */ /* 0x000fc40007ffe0ff */
[----:B------:R-:W-:-:S05]  /*0250*/  @!P2 LOP3.LUT R9, RZ, R0, RZ, 0x33, !PT ;  /* 0x00000000ff09a212 */ /* 0x000fca00078e33ff */
[----:B------:R-:W-:-:S05]  /*0260*/  IMAD.IADD R6, R6, 0x1, R9 ;  /* 0x0000000106067824 */ /* 0x000fca00078e0209 */
[C---:B------:R-:W-:Y:S02]  /*0270*/  LOP3.LUT R8, R6.reuse, 0x3, RZ, 0xc0, !PT ;  /* 0x0000000306087812 */ /* 0x040fe400078ec0ff */
[----:B------:R-:W-:Y:S02]  /*0280*/  ISETP.GE.U32.AND P1, PT, R6, 0x3, PT ;  /* 0x000000030600780c */ /* 0x000fe40003f26070 */
[----:B------:R-:W-:-:S13]  /*0290*/  ISETP.NE.AND P0, PT, R8, 0x3, PT ;  /* 0x000000030800780c */ /* 0x000fda0003f05270 */
[----:B01----:R-:W-:Y:S05]  /*02a0*/  @!P0 BRA `(.L_x_9) ;  /* 0x00000000003c8947 */ /* 0x003fea0003800000 */
[----:B------:R-:W0:Y:S01]  /*02b0*/  LDC.64 R12, c[0x0][0x380] ;  /* 0x0000e000ff0c7b82 */ /* 0x000e220000000a00 */
[----:B------:R-:W-:-:S04]  /*02c0*/  IADD3 R6, PT, PT, R6, 0x1, RZ ;  /* 0x0000000106067810 */ /* 0x000fc80007ffe0ff */
[----:B------:R-:W-:-:S03]  /*02d0*/  LOP3.LUT R6, R6, 0x3, RZ, 0xc0, !PT ;  /* 0x0000000306067812 */ /* 0x000fc600078ec0ff */
[----:B------:R-:W1:Y:S02]  /*02e0*/  LDC.64 R14, c[0x0][0x388] ;  /* 0x0000e200ff0e7b82 */ /* 0x000e640000000a00 */
[----:B------:R-:W-:-:S07]  /*02f0*/  IMAD.MOV R6, RZ, RZ, -R6 ;  /* 0x000000ffff067224 */ /* 0x000fce00078e0a06 */
.L_x_10:
[----:B------:R-:W-:Y:S01]  /*0300*/  R2UR UR4, R18 ;  /* 0x00000000120472ca */ /* 0x000fe200000e0000 */
[----:B-1-3--:R-:W-:Y:S01]  /*0310*/  IMAD.WIDE R10, R7, 0x4, R14 ;  /* 0x00000004070a7825 */ /* 0x00afe200078e020e */
[----:B------:R-:W-:-:S13]  /*0320*/  R2UR UR5, R19 ;  /* 0x00000000130572ca */ /* 0x000fda00000e0000 */
[----:B------:R-:W3:Y:S01]  /*0330*/  LDG.E R11, desc[UR4][R10.64] ;  /* 0x000000040a0b7981 */ /* 0x000ee2000c1e1900 */
[----:B------:R-:W-:Y:S01]  /*0340*/  IADD3 R6, PT, PT, R6, 0x1, RZ ;  /* 0x0000000106067810 */ /* 0x000fe20007ffe0ff */
[----:B0-----:R-:W-:-:S03]  /*0350*/  IMAD.WIDE R8, R7, 0x4, R12 ;  /* 0x0000000407087825 */ /* 0x001fc600078e020c */
[----:B------:R-:W-:Y:S01]  /*0360*/  ISETP.NE.AND P0, PT, R6, RZ, PT ;  /* 0x000000ff0600720c */ /* 0x000fe20003f05270 */
[----:B------:R-:W-:Y:S01]  /*0370*/  IMAD.IADD R7, R0, 0x1, R7 ;  /* 0x0000000100077824 */ /* 0x000fe200078e0207 */
[----:B---3--:R3:W-:Y:S11]  /*0380*/  STG.E desc[UR4][R8.64], R11 ;  /* 0x0000000b08007986 */ /* 0x0087f6000c101904 */
[----:B------:R-:W-:Y:S05]  /*0390*/  @P0 BRA `(.L_x_10) ;  /* 0xfffffffc00d80947 */ /* 0x000fea000383ffff */
.L_x_9:
[----:B------:R-:W-:Y:S05]  /*03a0*/  BSYNC.RECONVERGENT B1 ;  /* 0x0000000000017941 */ /* 0x000fea0003800200 */
.L_x_8:
[----:B------:R-:W-:Y:S05]  /*03b0*/  @!P1 BRA `(.L_x_7) ;  /* 0x00000000005c9947 */ /* 0x000fea0003800000 */
.L_x_11:
[----:B------:R-:W-:Y:S01]  /*03c0*/  R2UR UR4, R18 ;  /* 0x00000000120472ca */ /* 0x000fe200000e0000 */
[----:B-1----:R-:W-:Y:S01]  /*03d0*/  IMAD.WIDE R14, R7, 0x4, R2 ;  /* 0x00000004070e7825 */ /* 0x002fe200078e0202 */
[----:B------:R-:W-:-:S13]  /*03e0*/  R2UR UR5, R19 ;  /* 0x00000000130572ca */ /* 0x000fda00000e0000 */
[----:B------:R-:W4:Y:S01]  /*03f0*/  LDG.E R21, desc[UR4][R14.64] ;  /* 0x000000040e157981 */ /* 0x000f22000c1e1900 */
[----:B------:R-:W-:Y:S01]  /*0400*/  R2UR UR8, R18 ;  /* 0x00000000120872ca */ /* 0x000fe200000e0000 */
[----:B--2---:R-:W-:Y:S01]  /*0410*/  IMAD.WIDE R16, R7, 0x4, R4 ;  /* 0x0000000407107825 */ /* 0x004fe200078e0204 */
[----:B------:R-:W-:-:S03]  /*0420*/  R2UR UR9, R19 ;  /* 0x00000000130972ca */ /* 0x000fc600000e0000 */
[C---:B---3--:R-:W-:Y:S01]  /*0430*/  IMAD.WIDE R8, R0.reuse, 0x4, R14 ;  /* 0x0000000400087825 */ /* 0x048fe200078e020e */
[----:B----4-:R0:W-:Y:S09]  /*0440*/  STG.E desc[UR4][R16.64], R21 ;  /* 0x0000001510007986 */ /* 0x0101f2000c101904 */
[----:B------:R-:W2:Y:S01]  /*0450*/  LDG.E R23, desc[UR8][R8.64] ;  /* 0x0000000808177981 */ /* 0x000ea2000c1e1900 */
[----:B------:R-:W-:-:S04]  /*0460*/  IMAD.WIDE R10, R0, 0x4, R16 ;  /* 0x00000004000a7825 */ /* 0x000fc800078e0210 */
[C---:B------:R-:W-:Y:S01]  /*0470*/  IMAD.WIDE R12, R0.reuse, 0x4, R8 ;  /* 0x00000004000c7825 */ /* 0x040fe200078e0208 */
[----:B--2---:R1:W-:Y:S04]  /*0480*/  STG.E desc[UR4][R10.64], R23 ;  /* 0x000000170a007986 */ /* 0x0043e8000c101904 */
[----:B------:R-:W2:Y:S01]  /*0490*/  LDG.E R25, desc[UR8][R12.64] ;  /* 0x000000080c197981 */ /* 0x000ea2000c1e1900 */
[----:B------:R-:W-:-:S04]  /*04a0*/  IMAD.WIDE R14, R0, 0x4, R10 ;  /* 0x00000004000e7825 */ /* 0x000fc800078e020a */
[C---:B0-----:R-:W-:Y:S01]  /*04b0*/  IMAD.WIDE R16, R0.reuse, 0x4, R12 ;  /* 0x0000000400107825 */ /* 0x041fe200078e020c */
[----:B------:R-:W-:-:S04]  /*04c0*/  LEA R7, R0, R7, 0x2 ;  /* 0x0000000700077211 */ /* 0x000fc800078e10ff */
[----:B------:R-:W-:Y:S01]  /*04d0*/  ISETP.GE.AND P0, PT, R7, UR6, PT ;  /* 0x0000000607007c0c */ /* 0x000fe2000bf06270 */
[----:B--2---:R1:W-:Y:S04]  /*04e0*/  STG.E desc[UR4][R14.64], R25 ;  /* 0x000000190e007986 */ /* 0x0043e8000c101904 */
[----:B------:R-:W2:Y:S01]  /*04f0*/  LDG.E R17, desc[UR8][R16.64] ;  /* 0x0000000810117981 */ /* 0x000ea2000c1e1900 */
[----:B------:R-:W-:-:S05]  /*0500*/  IMAD.WIDE R8, R0, 0x4, R14 ;  /* 0x0000000400087825 */ /* 0x000fca00078e020e */
[----:B--2---:R1:W-:Y:S02]  /*0510*/  STG.E desc[UR4][R8.64], R17 ;  /* 0x0000001108007986 */ /* 0x0043e4000c101904 */
[----:B------:R-:W-:Y:S05]  /*0520*/  @!P0 BRA `(.L_x_11) ;  /* 0xfffffffc00a48947 */ /* 0x000fea000383ffff */
.L_x_7:
[----:B------:R-:W-:Y:S05]  /*0530*/  BSYNC.RECONVERGENT B0 ;  /* 0x0000000000007941 */ /* 0x000fea0003800200 */
.L_x_6:
[----:B------:R-:W-:Y:S06]  /*0540*/  BAR.SYNC.DEFER_BLOCKING 0x0 ;  /* 0x0000000000007b1d */ /* 0x000fec0000010000 */
[----:B------:R-:W-:Y:S05]  /*0550*/  EXIT ;  /* 0x000000000000794d */ /* 0x000fea0003800000 */
.L_x_12:
        /* <DEDUP_REMOVED lines=10> */
.L_x_14:


//--------------------- .nv.shared.reserved.0     --------------------------
	.section	.nv.shared.reserved.0,"aw",@nobits
	.weak		__nv_reservedSMEM_offset_0_alias
	.size		__nv_reservedSMEM_offset_0_alias, 0, 64
	.other		__nv_reservedSMEM_offset_0_alias,@"STO_CUDA_RESERVED_SHARED STV_DEFAULT"
__nv_reservedSMEM_offset_0_alias:
	.zero		0
	.zero		64


//--------------------- .nv.constant0._Z16gpu_update_pointPfS_S_ii --------------------------
	.section	.nv.constant0._Z16gpu_update_pointPfS_S_ii,"a",@progbits
	.sectionflags	@""
	.align	4
.nv.constant0._Z16gpu_update_pointPfS_S_ii:
	.zero		928


//--------------------- .nv.constant0._Z16gpu_init_old_valPfS_S_i --------------------------
	.section	.nv.constant0._Z16gpu_init_old_valPfS_S_i,"a",@progbits
	.sectionflags	@""
	.align	4
.nv.constant0._Z16gpu_init_old_valPfS_S_i:
	.zero		924


//--------------------- SYMBOLS --------------------------

	.type		.nv.reservedSmem.offset0,@object
	.size		.nv.reservedSmem.offset0,0x4
